//
// Generated by NVIDIA NVVM Compiler
//
// Compiler Build ID: CL-36424714
// Cuda compilation tools, release 13.0, V13.0.88
// Based on NVVM 20.0.0
//

.version 9.0
.target sm_100
.address_size 64

	// .globl	_Z8mykernelv
.extern .func  (.param .b32 func_retval0) vprintf
(
	.param .b64 vprintf_param_0,
	.param .b64 vprintf_param_1
)
;
.global .align 1 .b8 $str[48] = {72, 101, 108, 108, 111, 32, 80, 97, 114, 97, 108, 108, 101, 108, 32, 87, 111, 114, 108, 100, 33, 32, 102, 114, 111, 109, 32, 98, 108, 111, 99, 107, 32, 37, 100, 44, 32, 116, 104, 114, 101, 97, 100, 32, 37, 100, 10};

.visible .entry _Z8mykernelv()
{
	.local .align 8 .b8 	__local_depot0[8];
	.reg .b64 	%SP;
	.reg .b64 	%SPL;
	.reg .b32 	%r<5>;
	.reg .b64 	%rd<5>;

	mov.u64 	%SPL, __local_depot0;
	cvta.local.u64 	%SP, %SPL;
	add.u64 	%rd1, %SP, 0;
	add.u64 	%rd2, %SPL, 0;
	mov.u32 	%r1, %ctaid.x;
	mov.u32 	%r2, %tid.x;
	st.local.v2.u32 	[%rd2], {%r1, %r2};
	mov.u64 	%rd3, $str;
	cvta.global.u64 	%rd4, %rd3;
	{ // callseq 0, 0
	.param .b64 param0;
	st.param.b64 	[param0], %rd4;
	.param .b64 param1;
	st.param.b64 	[param1], %rd1;
	.param .b32 retval0;
	call.uni (retval0), 
	vprintf, 
	(
	param0, 
	param1
	);
	ld.param.b32 	%r3, [retval0];
	} // callseq 0
	ret;

}


// ===== COMPILED SASS (sm_100) =====

	.target	sm_100

	.elftype	@"ET_EXEC"


//--------------------- .note.nv.tkinfo           --------------------------
	.section	.note.nv.tkinfo,"",@"SHT_NOTE"
	.sectionflags	@"SHF_NOTE_NV_TKINFO"
	.tkinfo
        /*0018*/ 	.word	0x00000002
        /*0030*/ 	.string	""
        /*0030*/ 	.string	"ptxas"
        /*0030*/ 	.string	"Cuda compilation tools, release 13.0, V13.0.88"
        /*0030*/ 	.string	"Build cuda_13.0.r13.0/compiler.36424714_0"
        /*0030*/ 	.string	"-arch sm_100 -m 64 "



//--------------------- .note.nv.cuinfo           --------------------------
	.section	.note.nv.cuinfo,"",@"SHT_NOTE"
	.sectionflags	@"SHF_NOTE_NV_CUINFO"
        /*0018*/ 	.short	0x0002
        /*001a*/ 	.short	0x0064
        /*001c*/ 	.short	0x0082
	.zero		2


//--------------------- .nv.info                  --------------------------
	.section	.nv.info,"",@"SHT_CUDA_INFO"
	.align	4


	//----- nvinfo : EIATTR_REGCOUNT
	.align		4
        /*0000*/ 	.byte	0x04, 0x2f
        /*0002*/ 	.short	(.L_2 - .L_1)
	.align		4
.L_1:
        /*0004*/ 	.word	index@(_Z8mykernelv)
        /*0008*/ 	.word	0x00000018


	//----- nvinfo : EIATTR_FRAME_SIZE
	.align		4
.L_2:
        /*000c*/ 	.byte	0x04, 0x11
        /*000e*/ 	.short	(.L_4 - .L_3)
	.align		4
.L_3:
        /*0010*/ 	.word	index@(_Z8mykernelv)
        /*0014*/ 	.word	0x00000008


	//----- nvinfo : EIATTR_MIN_STACK_SIZE
	.align		4
.L_4:
        /*0018*/ 	.byte	0x04, 0x12
        /*001a*/ 	.short	(.L_6 - .L_5)
	.align		4
.L_5:
        /*001c*/ 	.word	index@(_Z8mykernelv)
        /*0020*/ 	.word	0x00000008
.L_6:


//--------------------- .nv.compat                --------------------------
	.section	.nv.compat,"",@"SHT_CUDA_COMPAT_INFO"
	.align	4
        /*0000*/ 	.byte	0x02, 0x09, 0x00, 0x00, 0x02, 0x02, 0x01, 0x00, 0x02, 0x05, 0x05, 0x00, 0x03, 0x07, 0x01, 0x01
        /*0010*/ 	.byte	0x02, 0x03, 0x00, 0x00, 0x02, 0x06, 0x01, 0x00, 0x04, 0x0b, 0x08, 0x00, 0x09, 0x00, 0x00, 0x00
        /*0020*/ 	.byte	0x00, 0x00, 0x00, 0x00


//--------------------- .nv.info._Z8mykernelv     --------------------------
	.section	.nv.info._Z8mykernelv,"",@"SHT_CUDA_INFO"
	.sectionflags	@""
	.align	4


	//----- nvinfo : EIATTR_CUDA_API_VERSION
	.align		4
        /*0000*/ 	.byte	0x04, 0x37
        /*0002*/ 	.short	(.L_8 - .L_7)
.L_7:
        /*0004*/ 	.word	0x00000082


	//----- nvinfo : EIATTR_SPARSE_MMA_MASK
	.align		4
.L_8:
        /*0008*/ 	.byte	0x03, 0x50
        /*000a*/ 	.short	0x0000


	//----- nvinfo : EIATTR_MAXREG_COUNT
	.align		4
        /*000c*/ 	.byte	0x03, 0x1b
        /*000e*/ 	.short	0x00ff


	//----- nvinfo : EIATTR_EXTERNS
	.align		4
        /*0010*/ 	.byte	0x04, 0x0f
        /*0012*/ 	.short	(.L_10 - .L_9)


	//   ....[0]....
	.align		4
.L_9:
        /*0014*/ 	.word	index@(vprintf)


	//----- nvinfo : EIATTR_MERCURY_ISA_VERSION
	.align		4
.L_10:
        /*0018*/ 	.byte	0x03, 0x5f
        /*001a*/ 	.short	0x0101


	//----- nvinfo : EIATTR_VRC_CTA_INIT_COUNT
	.align		4
        /*001c*/ 	.byte	0x02, 0x4a
	.zero		1
	.zero		1


	//----- nvinfo : EIATTR_SYSCALL_OFFSETS
	.align		4
        /*0020*/ 	.byte	0x04, 0x46
        /*0022*/ 	.short	(.L_12 - .L_11)


	//   ....[0]....
.L_11:
        /*0024*/ 	.word	0x000000f0


	//----- nvinfo : EIATTR_EXIT_INSTR_OFFSETS
	.align		4
.L_12:
        /*0028*/ 	.byte	0x04, 0x1c
        /*002a*/ 	.short	(.L_14 - .L_13)


	//   ....[0]....
.L_13:
        /*002c*/ 	.word	0x00000100


	//----- nvinfo : EIATTR_SW_WAR
	.align		4
.L_14:
        /*0030*/ 	.byte	0x04, 0x36
        /*0032*/ 	.short	(.L_16 - .L_15)
.L_15:
        /*0034*/ 	.word	0x00000008
.L_16:


//--------------------- .nv.callgraph             --------------------------
	.section	.nv.callgraph,"",@"SHT_CUDA_CALLGRAPH"
	.align	4
	.sectionentsize	8
	.align		4
        /*0000*/ 	.word	0x00000000
	.align		4
        /*0004*/ 	.word	0xffffffff
	.align		4
        /*0008*/ 	.word	index@(_Z8mykernelv)
	.align		4
        /*000c*/ 	.word	index@(vprintf)
	.align		4
        /*0010*/ 	.word	0x00000000
	.align		4
        /*0014*/ 	.word	0xfffffffe
	.align		4
        /*0018*/ 	.word	0x00000000
	.align		4
        /*001c*/ 	.word	0xfffffffd
	.align		4
        /*0020*/ 	.word	0x00000000
	.align		4
        /*0024*/ 	.word	0xfffffffc


//--------------------- .nv.constant4             --------------------------
	.section	.nv.constant4,"a",@progbits
	.align	8
	.align		8
.nv.constant4:
        /*0000*/ 	.dword	vprintf
	.align		8
        /*0008*/ 	.dword	$str


//--------------------- .text._Z8mykernelv        --------------------------
	.section	.text._Z8mykernelv,"ax",@progbits
	.align	128
        .global         _Z8mykernelv
        .type           _Z8mykernelv,@function
        .size           _Z8mykernelv,(.L_x_2 - _Z8mykernelv)
        .other          _Z8mykernelv,@"STO_CUDA_ENTRY STV_DEFAULT"
_Z8mykernelv:
.text._Z8mykernelv:
[----:B------:R-:W0:Y:S01]  /*0000*/  LDC R1, c[0x0][0x37c] ;  /* 0x0000df00ff017b82 */ /* 0x000e220000000800 */
[----:B------:R-:W1:Y:S01]  /*0010*/  S2R R8, SR_CTAID.X ;  /* 0x0000000000087919 */ /* 0x000e620000002500 */
[----:B0-----:R-:W-:Y:S01]  /*0020*/  VIADD R1, R1, 0xfffffff8 ;  /* 0xfffffff801017836 */ /* 0x001fe20000000000 */
[----:B------:R-:W-:Y:S01]  /*0030*/  MOV R0, 0x0 ;  /* 0x0000000000007802 */ /* 0x000fe20000000f00 */
[----:B------:R-:W0:Y:S01]  /*0040*/  LDCU UR4, c[0x0][0x2f8] ;  /* 0x00005f00ff0477ac */ /* 0x000e220008000800 */
[----:B------:R-:W1:Y:S03]  /*0050*/  S2R R9, SR_TID.X ;  /* 0x0000000000097919 */ /* 0x000e660000002100 */
[----:B------:R2:W3:Y:S01]  /*0060*/  LDC.64 R2, c[0x4][R0] ;  /* 0x0100000000027b82 */ /* 0x0004e20000000a00 */
[----:B------:R-:W4:Y:S01]  /*0070*/  LDCU.64 UR6, c[0x4][0x8] ;  /* 0x01000100ff0677ac */ /* 0x000f220008000a00 */
[----:B------:R-:W5:Y:S01]  /*0080*/  LDCU UR5, c[0x0][0x2fc] ;  /* 0x00005f80ff0577ac */ /* 0x000f620008000800 */
[----:B0-----:R-:W-:Y:S01]  /*0090*/  IADD3 R6, P0, PT, R1, UR4, RZ ;  /* 0x0000000401067c10 */ /* 0x001fe2000ff1e0ff */
[----:B----4-:R-:W-:Y:S01]  /*00a0*/  IMAD.U32 R4, RZ, RZ, UR6 ;  /* 0x00000006ff047e24 */ /* 0x010fe2000f8e00ff */
[----:B------:R-:W-:-:S03]  /*00b0*/  MOV R5, UR7 ;  /* 0x0000000700057c02 */ /* 0x000fc60008000f00 */
[----:B-----5:R-:W-:Y:S01]  /*00c0*/  IMAD.X R7, RZ, RZ, UR5, P0 ;  /* 0x00000005ff077e24 */ /* 0x020fe200080e06ff */
[----:B-1----:R2:W-:Y:S07]  /*00d0*/  STL.64 [R1], R8 ;  /* 0x0000000801007387 */ /* 0x0025ee0000100a00 */
[----:B------:R-:W-:-:S07]  /*00e0*/  LEPC R20, `(.L_x_0) ;  /* 0x000000001014794e */ /* 0x000fce0000000000 */
[----:B--23--:R-:W-:Y:S05]  /*00f0*/  CALL.ABS.NOINC R2 ;  /* 0x0000000002007343 */ /* 0x00cfea0003c00000 */
.L_x_0:
[----:B------:R-:W-:Y:S05]  /*0100*/  EXIT ;  /* 0x000000000000794d */ /* 0x000fea0003800000 */
.L_x_1:
[----:B------:R-:W-:-:S00]  /*0110*/  BRA `(.L_x_1) ;  /* 0xfffffffc00fc7947 */ /* 0x000fc0000383ffff */
[----:B------:R-:W-:-:S00]  /*0120*/  NOP ;  /* 0x0000000000007918 */ /* 0x000fc00000000000 */
        /* <DEDUP_REMOVED lines=13> */
.L_x_2:


//--------------------- .nv.global.init           --------------------------
	.section	.nv.global.init,"aw",@progbits
.nv.global.init:
	.type		$str,@object
	.size		$str,(.L_0 - $str)
$str:
        /*0000*/ 	.byte	0x48, 0x65, 0x6c, 0x6c, 0x6f, 0x20, 0x50, 0x61, 0x72, 0x61, 0x6c, 0x6c, 0x65, 0x6c, 0x20, 0x57
        /*0010*/ 	.byte	0x6f, 0x72, 0x6c, 0x64, 0x21, 0x20, 0x66, 0x72, 0x6f, 0x6d, 0x20, 0x62, 0x6c, 0x6f, 0x63, 0x6b
        /*0020*/ 	.byte	0x20, 0x25, 0x64, 0x2c, 0x20, 0x74, 0x68, 0x72, 0x65, 0x61, 0x64, 0x20, 0x25, 0x64, 0x0a, 0x00
.L_0:


//--------------------- .nv.shared.reserved.0     --------------------------
	.section	.nv.shared.reserved.0,"aw",@nobits
	.weak		__nv_reservedSMEM_offset_0_alias
	.size		__nv_reservedSMEM_offset_0_alias, 0, 64
	.other		__nv_reservedSMEM_offset_0_alias,@"STO_CUDA_RESERVED_SHARED STV_DEFAULT"
__nv_reservedSMEM_offset_0_alias:
	.zero		0
	.zero		64


//--------------------- .nv.constant0._Z8mykernelv --------------------------
	.section	.nv.constant0._Z8mykernelv,"a",@progbits
	.sectionflags	@""
	.align	4
.nv.constant0._Z8mykernelv:
	.zero		896


//--------------------- SYMBOLS --------------------------

	.type		.nv.reservedSmem.offset0,@object
	.size		.nv.reservedSmem.offset0,0x4
	.type		vprintf,@function
